//
// Generated by NVIDIA NVVM Compiler
//
// Compiler Build ID: CL-36424714
// Cuda compilation tools, release 13.0, V13.0.88
// Based on NVVM 20.0.0
//

.version 9.0
.target sm_100
.address_size 64

	// .globl	_Z13copyImgKernelPjS_ii

.visible .entry _Z13copyImgKernelPjS_ii(
	.param .u64 .ptr .align 1 _Z13copyImgKernelPjS_ii_param_0,
	.param .u64 .ptr .align 1 _Z13copyImgKernelPjS_ii_param_1,
	.param .u32 _Z13copyImgKernelPjS_ii_param_2,
	.param .u32 _Z13copyImgKernelPjS_ii_param_3
)
{


	ret;

}
	// .globl	_Z21linearTransformKernelPjS_iiff
.visible .entry _Z21linearTransformKernelPjS_iiff(
	.param .u64 .ptr .align 1 _Z21linearTransformKernelPjS_iiff_param_0,
	.param .u64 .ptr .align 1 _Z21linearTransformKernelPjS_iiff_param_1,
	.param .u32 _Z21linearTransformKernelPjS_iiff_param_2,
	.param .u32 _Z21linearTransformKernelPjS_iiff_param_3,
	.param .f32 _Z21linearTransformKernelPjS_iiff_param_4,
	.param .f32 _Z21linearTransformKernelPjS_iiff_param_5
)
{


	ret;

}
	// .globl	_Z12mirrorKernelPjS_ii
.visible .entry _Z12mirrorKernelPjS_ii(
	.param .u64 .ptr .align 1 _Z12mirrorKernelPjS_ii_param_0,
	.param .u64 .ptr .align 1 _Z12mirrorKernelPjS_ii_param_1,
	.param .u32 _Z12mirrorKernelPjS_ii_param_2,
	.param .u32 _Z12mirrorKernelPjS_ii_param_3
)
{


	ret;

}
	// .globl	_Z8bwKernelPjS_ii
.visible .entry _Z8bwKernelPjS_ii(
	.param .u64 .ptr .align 1 _Z8bwKernelPjS_ii_param_0,
	.param .u64 .ptr .align 1 _Z8bwKernelPjS_ii_param_1,
	.param .u32 _Z8bwKernelPjS_ii_param_2,
	.param .u32 _Z8bwKernelPjS_ii_param_3
)
{


	ret;

}
	// .globl	_Z11sobelKernelPjS_ii
.visible .entry _Z11sobelKernelPjS_ii(
	.param .u64 .ptr .align 1 _Z11sobelKernelPjS_ii_param_0,
	.param .u64 .ptr .align 1 _Z11sobelKernelPjS_ii_param_1,
	.param .u32 _Z11sobelKernelPjS_ii_param_2,
	.param .u32 _Z11sobelKernelPjS_ii_param_3
)
{


	ret;

}


// ===== COMPILED SASS (sm_100) =====

	.target	sm_100

	.elftype	@"ET_EXEC"


//--------------------- .note.nv.tkinfo           --------------------------
	.section	.note.nv.tkinfo,"",@"SHT_NOTE"
	.sectionflags	@"SHF_NOTE_NV_TKINFO"
	.tkinfo
        /*0018*/ 	.word	0x00000002
        /*0030*/ 	.string	""
        /*0030*/ 	.string	"ptxas"
        /*0030*/ 	.string	"Cuda compilation tools, release 13.0, V13.0.88"
        /*0030*/ 	.string	"Build cuda_13.0.r13.0/compiler.36424714_0"
        /*0030*/ 	.string	"-arch sm_100 -m 64 "



//--------------------- .note.nv.cuinfo           --------------------------
	.section	.note.nv.cuinfo,"",@"SHT_NOTE"
	.sectionflags	@"SHF_NOTE_NV_CUINFO"
        /*0018*/ 	.short	0x0002
        /*001a*/ 	.short	0x0064
        /*001c*/ 	.short	0x0082
	.zero		2


//--------------------- .nv.info                  --------------------------
	.section	.nv.info,"",@"SHT_CUDA_INFO"
	.align	4


	//----- nvinfo : EIATTR_REGCOUNT
	.align		4
        /*0000*/ 	.byte	0x04, 0x2f
        /*0002*/ 	.short	(.L_1 - .L_0)
	.align		4
.L_0:
        /*0004*/ 	.word	index@(_Z13copyImgKernelPjS_ii)
        /*0008*/ 	.word	0x00000004


	//----- nvinfo : EIATTR_FRAME_SIZE
	.align		4
.L_1:
        /*000c*/ 	.byte	0x04, 0x11
        /*000e*/ 	.short	(.L_3 - .L_2)
	.align		4
.L_2:
        /*0010*/ 	.word	index@(_Z13copyImgKernelPjS_ii)
        /*0014*/ 	.word	0x00000000


	//----- nvinfo : EIATTR_REGCOUNT
	.align		4
.L_3:
        /*0018*/ 	.byte	0x04, 0x2f
        /*001a*/ 	.short	(.L_5 - .L_4)
	.align		4
.L_4:
        /*001c*/ 	.word	index@(_Z21linearTransformKernelPjS_iiff)
        /*0020*/ 	.word	0x00000004


	//----- nvinfo : EIATTR_FRAME_SIZE
	.align		4
.L_5:
        /*0024*/ 	.byte	0x04, 0x11
        /*0026*/ 	.short	(.L_7 - .L_6)
	.align		4
.L_6:
        /*0028*/ 	.word	index@(_Z21linearTransformKernelPjS_iiff)
        /*002c*/ 	.word	0x00000000


	//----- nvinfo : EIATTR_REGCOUNT
	.align		4
.L_7:
        /*0030*/ 	.byte	0x04, 0x2f
        /*0032*/ 	.short	(.L_9 - .L_8)
	.align		4
.L_8:
        /*0034*/ 	.word	index@(_Z12mirrorKernelPjS_ii)
        /*0038*/ 	.word	0x00000004


	//----- nvinfo : EIATTR_FRAME_SIZE
	.align		4
.L_9:
        /*003c*/ 	.byte	0x04, 0x11
        /*003e*/ 	.short	(.L_11 - .L_10)
	.align		4
.L_10:
        /*0040*/ 	.word	index@(_Z12mirrorKernelPjS_ii)
        /*0044*/ 	.word	0x00000000


	//----- nvinfo : EIATTR_REGCOUNT
	.align		4
.L_11:
        /*0048*/ 	.byte	0x04, 0x2f
        /*004a*/ 	.short	(.L_13 - .L_12)
	.align		4
.L_12:
        /*004c*/ 	.word	index@(_Z8bwKernelPjS_ii)
        /*0050*/ 	.word	0x00000004


	//----- nvinfo : EIATTR_FRAME_SIZE
	.align		4
.L_13:
        /*0054*/ 	.byte	0x04, 0x11
        /*0056*/ 	.short	(.L_15 - .L_14)
	.align		4
.L_14:
        /*0058*/ 	.word	index@(_Z8bwKernelPjS_ii)
        /*005c*/ 	.word	0x00000000


	//----- nvinfo : EIATTR_REGCOUNT
	.align		4
.L_15:
        /*0060*/ 	.byte	0x04, 0x2f
        /*0062*/ 	.short	(.L_17 - .L_16)
	.align		4
.L_16:
        /*0064*/ 	.word	index@(_Z11sobelKernelPjS_ii)
        /*0068*/ 	.word	0x00000004


	//----- nvinfo : EIATTR_FRAME_SIZE
	.align		4
.L_17:
        /*006c*/ 	.byte	0x04, 0x11
        /*006e*/ 	.short	(.L_19 - .L_18)
	.align		4
.L_18:
        /*0070*/ 	.word	index@(_Z11sobelKernelPjS_ii)
        /*0074*/ 	.word	0x00000000


	//----- nvinfo : EIATTR_MIN_STACK_SIZE
	.align		4
.L_19:
        /*0078*/ 	.byte	0x04, 0x12
        /*007a*/ 	.short	(.L_21 - .L_20)
	.align		4
.L_20:
        /*007c*/ 	.word	index@(_Z11sobelKernelPjS_ii)
        /*0080*/ 	.word	0x00000000


	//----- nvinfo : EIATTR_MIN_STACK_SIZE
	.align		4
.L_21:
        /*0084*/ 	.byte	0x04, 0x12
        /*0086*/ 	.short	(.L_23 - .L_22)
	.align		4
.L_22:
        /*0088*/ 	.word	index@(_Z8bwKernelPjS_ii)
        /*008c*/ 	.word	0x00000000


	//----- nvinfo : EIATTR_MIN_STACK_SIZE
	.align		4
.L_23:
        /*0090*/ 	.byte	0x04, 0x12
        /*0092*/ 	.short	(.L_25 - .L_24)
	.align		4
.L_24:
        /*0094*/ 	.word	index@(_Z12mirrorKernelPjS_ii)
        /*0098*/ 	.word	0x00000000


	//----- nvinfo : EIATTR_MIN_STACK_SIZE
	.align		4
.L_25:
        /*009c*/ 	.byte	0x04, 0x12
        /*009e*/ 	.short	(.L_27 - .L_26)
	.align		4
.L_26:
        /*00a0*/ 	.word	index@(_Z21linearTransformKernelPjS_iiff)
        /*00a4*/ 	.word	0x00000000


	//----- nvinfo : EIATTR_MIN_STACK_SIZE
	.align		4
.L_27:
        /*00a8*/ 	.byte	0x04, 0x12
        /*00aa*/ 	.short	(.L_29 - .L_28)
	.align		4
.L_28:
        /*00ac*/ 	.word	index@(_Z13copyImgKernelPjS_ii)
        /*00b0*/ 	.word	0x00000000
.L_29:


//--------------------- .nv.compat                --------------------------
	.section	.nv.compat,"",@"SHT_CUDA_COMPAT_INFO"
	.align	4
        /*0000*/ 	.byte	0x02, 0x09, 0x00, 0x00, 0x02, 0x02, 0x01, 0x00, 0x02, 0x05, 0x05, 0x00, 0x03, 0x07, 0x01, 0x01
        /*0010*/ 	.byte	0x02, 0x03, 0x00, 0x00, 0x02, 0x06, 0x01, 0x00, 0x04, 0x0b, 0x08, 0x00, 0x09, 0x00, 0x00, 0x00
        /*0020*/ 	.byte	0x00, 0x00, 0x00, 0x00


//--------------------- .nv.info._Z11sobelKernelPjS_ii --------------------------
	.section	.nv.info._Z11sobelKernelPjS_ii,"",@"SHT_CUDA_INFO"
	.sectionflags	@""
	.align	4


	//----- nvinfo : EIATTR_CUDA_API_VERSION
	.align		4
        /*0000*/ 	.byte	0x04, 0x37
        /*0002*/ 	.short	(.L_31 - .L_30)
.L_30:
        /*0004*/ 	.word	0x00000082


	//----- nvinfo : EIATTR_KPARAM_INFO
	.align		4
.L_31:
        /*0008*/ 	.byte	0x04, 0x17
        /*000a*/ 	.short	(.L_33 - .L_32)
.L_32:
        /*000c*/ 	.word	0x00000000
        /*0010*/ 	.short	0x0003
        /*0012*/ 	.short	0x0014
        /*0014*/ 	.byte	0x00, 0xf0, 0x11, 0x00


	//----- nvinfo : EIATTR_KPARAM_INFO
	.align		4
.L_33:
        /*0018*/ 	.byte	0x04, 0x17
        /*001a*/ 	.short	(.L_35 - .L_34)
.L_34:
        /*001c*/ 	.word	0x00000000
        /*0020*/ 	.short	0x0002
        /*0022*/ 	.short	0x0010
        /*0024*/ 	.byte	0x00, 0xf0, 0x11, 0x00


	//----- nvinfo : EIATTR_KPARAM_INFO
	.align		4
.L_35:
        /*0028*/ 	.byte	0x04, 0x17
        /*002a*/ 	.short	(.L_37 - .L_36)
.L_36:
        /*002c*/ 	.word	0x00000000
        /*0030*/ 	.short	0x0001
        /*0032*/ 	.short	0x0008
        /*0034*/ 	.byte	0x00, 0xf5, 0x21, 0x00


	//----- nvinfo : EIATTR_KPARAM_INFO
	.align		4
.L_37:
        /*0038*/ 	.byte	0x04, 0x17
        /*003a*/ 	.short	(.L_39 - .L_38)
.L_38:
        /*003c*/ 	.word	0x00000000
        /*0040*/ 	.short	0x0000
        /*0042*/ 	.short	0x0000
        /*0044*/ 	.byte	0x00, 0xf5, 0x21, 0x00


	//----- nvinfo : EIATTR_SPARSE_MMA_MASK
	.align		4
.L_39:
        /*0048*/ 	.byte	0x03, 0x50
        /*004a*/ 	.short	0x0000


	//----- nvinfo : EIATTR_MAXREG_COUNT
	.align		4
        /*004c*/ 	.byte	0x03, 0x1b
        /*004e*/ 	.short	0x00ff


	//----- nvinfo : EIATTR_MERCURY_ISA_VERSION
	.align		4
        /*0050*/ 	.byte	0x03, 0x5f
        /*0052*/ 	.short	0x0101


	//----- nvinfo : EIATTR_VRC_CTA_INIT_COUNT
	.align		4
        /*0054*/ 	.byte	0x02, 0x4a
	.zero		1
	.zero		1


	//----- nvinfo : EIATTR_EXIT_INSTR_OFFSETS
	.align		4
        /*0058*/ 	.byte	0x04, 0x1c
        /*005a*/ 	.short	(.L_41 - .L_40)


	//   ....[0]....
.L_40:
        /*005c*/ 	.word	0x00000010


	//----- nvinfo : EIATTR_CBANK_PARAM_SIZE
	.align		4
.L_41:
        /*0060*/ 	.byte	0x03, 0x19
        /*0062*/ 	.short	0x0018


	//----- nvinfo : EIATTR_PARAM_CBANK
	.align		4
        /*0064*/ 	.byte	0x04, 0x0a
        /*0066*/ 	.short	(.L_43 - .L_42)
	.align		4
.L_42:
        /*0068*/ 	.word	index@(.nv.constant0._Z11sobelKernelPjS_ii)
        /*006c*/ 	.short	0x0380
        /*006e*/ 	.short	0x0018


	//----- nvinfo : EIATTR_SW_WAR
	.align		4
.L_43:
        /*0070*/ 	.byte	0x04, 0x36
        /*0072*/ 	.short	(.L_45 - .L_44)
.L_44:
        /*0074*/ 	.word	0x00000008
.L_45:


//--------------------- .nv.info._Z8bwKernelPjS_ii --------------------------
	.section	.nv.info._Z8bwKernelPjS_ii,"",@"SHT_CUDA_INFO"
	.sectionflags	@""
	.align	4


	//----- nvinfo : EIATTR_CUDA_API_VERSION
	.align		4
        /*0000*/ 	.byte	0x04, 0x37
        /*0002*/ 	.short	(.L_47 - .L_46)
.L_46:
        /*0004*/ 	.word	0x00000082


	//----- nvinfo : EIATTR_KPARAM_INFO
	.align		4
.L_47:
        /*0008*/ 	.byte	0x04, 0x17
        /*000a*/ 	.short	(.L_49 - .L_48)
.L_48:
        /*000c*/ 	.word	0x00000000
        /*0010*/ 	.short	0x0003
        /*0012*/ 	.short	0x0014
        /*0014*/ 	.byte	0x00, 0xf0, 0x11, 0x00


	//----- nvinfo : EIATTR_KPARAM_INFO
	.align		4
.L_49:
        /*0018*/ 	.byte	0x04, 0x17
        /*001a*/ 	.short	(.L_51 - .L_50)
.L_50:
        /*001c*/ 	.word	0x00000000
        /*0020*/ 	.short	0x0002
        /*0022*/ 	.short	0x0010
        /*0024*/ 	.byte	0x00, 0xf0, 0x11, 0x00


	//----- nvinfo : EIATTR_KPARAM_INFO
	.align		4
.L_51:
        /*0028*/ 	.byte	0x04, 0x17
        /*002a*/ 	.short	(.L_53 - .L_52)
.L_52:
        /*002c*/ 	.word	0x00000000
        /*0030*/ 	.short	0x0001
        /*0032*/ 	.short	0x0008
        /*0034*/ 	.byte	0x00, 0xf5, 0x21, 0x00


	//----- nvinfo : EIATTR_KPARAM_INFO
	.align		4
.L_53:
        /*0038*/ 	.byte	0x04, 0x17
        /*003a*/ 	.short	(.L_55 - .L_54)
.L_54:
        /*003c*/ 	.word	0x00000000
        /*0040*/ 	.short	0x0000
        /*0042*/ 	.short	0x0000
        /*0044*/ 	.byte	0x00, 0xf5, 0x21, 0x00


	//----- nvinfo : EIATTR_SPARSE_MMA_MASK
	.align		4
.L_55:
        /*0048*/ 	.byte	0x03, 0x50
        /*004a*/ 	.short	0x0000


	//----- nvinfo : EIATTR_MAXREG_COUNT
	.align		4
        /*004c*/ 	.byte	0x03, 0x1b
        /*004e*/ 	.short	0x00ff


	//----- nvinfo : EIATTR_MERCURY_ISA_VERSION
	.align		4
        /*0050*/ 	.byte	0x03, 0x5f
        /*0052*/ 	.short	0x0101


	//----- nvinfo : EIATTR_VRC_CTA_INIT_COUNT
	.align		4
        /*0054*/ 	.byte	0x02, 0x4a
	.zero		1
	.zero		1


	//----- nvinfo : EIATTR_EXIT_INSTR_OFFSETS
	.align		4
        /*0058*/ 	.byte	0x04, 0x1c
        /*005a*/ 	.short	(.L_57 - .L_56)


	//   ....[0]....
.L_56:
        /*005c*/ 	.word	0x00000010


	//----- nvinfo : EIATTR_CBANK_PARAM_SIZE
	.align		4
.L_57:
        /*0060*/ 	.byte	0x03, 0x19
        /*0062*/ 	.short	0x0018


	//----- nvinfo : EIATTR_PARAM_CBANK
	.align		4
        /*0064*/ 	.byte	0x04, 0x0a
        /*0066*/ 	.short	(.L_59 - .L_58)
	.align		4
.L_58:
        /*0068*/ 	.word	index@(.nv.constant0._Z8bwKernelPjS_ii)
        /*006c*/ 	.short	0x0380
        /*006e*/ 	.short	0x0018


	//----- nvinfo : EIATTR_SW_WAR
	.align		4
.L_59:
        /*0070*/ 	.byte	0x04, 0x36
        /*0072*/ 	.short	(.L_61 - .L_60)
.L_60:
        /*0074*/ 	.word	0x00000008
.L_61:


//--------------------- .nv.info._Z12mirrorKernelPjS_ii --------------------------
	.section	.nv.info._Z12mirrorKernelPjS_ii,"",@"SHT_CUDA_INFO"
	.sectionflags	@""
	.align	4


	//----- nvinfo : EIATTR_CUDA_API_VERSION
	.align		4
        /*0000*/ 	.byte	0x04, 0x37
        /*0002*/ 	.short	(.L_63 - .L_62)
.L_62:
        /*0004*/ 	.word	0x00000082


	//----- nvinfo : EIATTR_KPARAM_INFO
	.align		4
.L_63:
        /*0008*/ 	.byte	0x04, 0x17
        /*000a*/ 	.short	(.L_65 - .L_64)
.L_64:
        /*000c*/ 	.word	0x00000000
        /*0010*/ 	.short	0x0003
        /*0012*/ 	.short	0x0014
        /*0014*/ 	.byte	0x00, 0xf0, 0x11, 0x00


	//----- nvinfo : EIATTR_KPARAM_INFO
	.align		4
.L_65:
        /*0018*/ 	.byte	0x04, 0x17
        /*001a*/ 	.short	(.L_67 - .L_66)
.L_66:
        /*001c*/ 	.word	0x00000000
        /*0020*/ 	.short	0x0002
        /*0022*/ 	.short	0x0010
        /*0024*/ 	.byte	0x00, 0xf0, 0x11, 0x00


	//----- nvinfo : EIATTR_KPARAM_INFO
	.align		4
.L_67:
        /*0028*/ 	.byte	0x04, 0x17
        /*002a*/ 	.short	(.L_69 - .L_68)
.L_68:
        /*002c*/ 	.word	0x00000000
        /*0030*/ 	.short	0x0001
        /*0032*/ 	.short	0x0008
        /*0034*/ 	.byte	0x00, 0xf5, 0x21, 0x00


	//----- nvinfo : EIATTR_KPARAM_INFO
	.align		4
.L_69:
        /*0038*/ 	.byte	0x04, 0x17
        /*003a*/ 	.short	(.L_71 - .L_70)
.L_70:
        /*003c*/ 	.word	0x00000000
        /*0040*/ 	.short	0x0000
        /*0042*/ 	.short	0x0000
        /*0044*/ 	.byte	0x00, 0xf5, 0x21, 0x00


	//----- nvinfo : EIATTR_SPARSE_MMA_MASK
	.align		4
.L_71:
        /*0048*/ 	.byte	0x03, 0x50
        /*004a*/ 	.short	0x0000


	//----- nvinfo : EIATTR_MAXREG_COUNT
	.align		4
        /*004c*/ 	.byte	0x03, 0x1b
        /*004e*/ 	.short	0x00ff


	//----- nvinfo : EIATTR_MERCURY_ISA_VERSION
	.align		4
        /*0050*/ 	.byte	0x03, 0x5f
        /*0052*/ 	.short	0x0101


	//----- nvinfo : EIATTR_VRC_CTA_INIT_COUNT
	.align		4
        /*0054*/ 	.byte	0x02, 0x4a
	.zero		1
	.zero		1


	//----- nvinfo : EIATTR_EXIT_INSTR_OFFSETS
	.align		4
        /*0058*/ 	.byte	0x04, 0x1c
        /*005a*/ 	.short	(.L_73 - .L_72)


	//   ....[0]....
.L_72:
        /*005c*/ 	.word	0x00000010


	//----- nvinfo : EIATTR_CBANK_PARAM_SIZE
	.align		4
.L_73:
        /*0060*/ 	.byte	0x03, 0x19
        /*0062*/ 	.short	0x0018


	//----- nvinfo : EIATTR_PARAM_CBANK
	.align		4
        /*0064*/ 	.byte	0x04, 0x0a
        /*0066*/ 	.short	(.L_75 - .L_74)
	.align		4
.L_74:
        /*0068*/ 	.word	index@(.nv.constant0._Z12mirrorKernelPjS_ii)
        /*006c*/ 	.short	0x0380
        /*006e*/ 	.short	0x0018


	//----- nvinfo : EIATTR_SW_WAR
	.align		4
.L_75:
        /*0070*/ 	.byte	0x04, 0x36
        /*0072*/ 	.short	(.L_77 - .L_76)
.L_76:
        /*0074*/ 	.word	0x00000008
.L_77:


//--------------------- .nv.info._Z21linearTransformKernelPjS_iiff --------------------------
	.section	.nv.info._Z21linearTransformKernelPjS_iiff,"",@"SHT_CUDA_INFO"
	.sectionflags	@""
	.align	4


	//----- nvinfo : EIATTR_CUDA_API_VERSION
	.align		4
        /*0000*/ 	.byte	0x04, 0x37
        /*0002*/ 	.short	(.L_79 - .L_78)
.L_78:
        /*0004*/ 	.word	0x00000082


	//----- nvinfo : EIATTR_KPARAM_INFO
	.align		4
.L_79:
        /*0008*/ 	.byte	0x04, 0x17
        /*000a*/ 	.short	(.L_81 - .L_80)
.L_80:
        /*000c*/ 	.word	0x00000000
        /*0010*/ 	.short	0x0005
        /*0012*/ 	.short	0x001c
        /*0014*/ 	.byte	0x00, 0xf0, 0x11, 0x00


	//----- nvinfo : EIATTR_KPARAM_INFO
	.align		4
.L_81:
        /*0018*/ 	.byte	0x04, 0x17
        /*001a*/ 	.short	(.L_83 - .L_82)
.L_82:
        /*001c*/ 	.word	0x00000000
        /*0020*/ 	.short	0x0004
        /*0022*/ 	.short	0x0018
        /*0024*/ 	.byte	0x00, 0xf0, 0x11, 0x00


	//----- nvinfo : EIATTR_KPARAM_INFO
	.align		4
.L_83:
        /*0028*/ 	.byte	0x04, 0x17
        /*002a*/ 	.short	(.L_85 - .L_84)
.L_84:
        /*002c*/ 	.word	0x00000000
        /*0030*/ 	.short	0x0003
        /*0032*/ 	.short	0x0014
        /*0034*/ 	.byte	0x00, 0xf0, 0x11, 0x00


	//----- nvinfo : EIATTR_KPARAM_INFO
	.align		4
.L_85:
        /*0038*/ 	.byte	0x04, 0x17
        /*003a*/ 	.short	(.L_87 - .L_86)
.L_86:
        /*003c*/ 	.word	0x00000000
        /*0040*/ 	.short	0x0002
        /*0042*/ 	.short	0x0010
        /*0044*/ 	.byte	0x00, 0xf0, 0x11, 0x00


	//----- nvinfo : EIATTR_KPARAM_INFO
	.align		4
.L_87:
        /*0048*/ 	.byte	0x04, 0x17
        /*004a*/ 	.short	(.L_89 - .L_88)
.L_88:
        /*004c*/ 	.word	0x00000000
        /*0050*/ 	.short	0x0001
        /*0052*/ 	.short	0x0008
        /*0054*/ 	.byte	0x00, 0xf5, 0x21, 0x00


	//----- nvinfo : EIATTR_KPARAM_INFO
	.align		4
.L_89:
        /*0058*/ 	.byte	0x04, 0x17
        /*005a*/ 	.short	(.L_91 - .L_90)
.L_90:
        /*005c*/ 	.word	0x00000000
        /*0060*/ 	.short	0x0000
        /*0062*/ 	.short	0x0000
        /*0064*/ 	.byte	0x00, 0xf5, 0x21, 0x00


	//----- nvinfo : EIATTR_SPARSE_MMA_MASK
	.align		4
.L_91:
        /*0068*/ 	.byte	0x03, 0x50
        /*006a*/ 	.short	0x0000


	//----- nvinfo : EIATTR_MAXREG_COUNT
	.align		4
        /*006c*/ 	.byte	0x03, 0x1b
        /*006e*/ 	.short	0x00ff


	//----- nvinfo : EIATTR_MERCURY_ISA_VERSION
	.align		4
        /*0070*/ 	.byte	0x03, 0x5f
        /*0072*/ 	.short	0x0101


	//----- nvinfo : EIATTR_VRC_CTA_INIT_COUNT
	.align		4
        /*0074*/ 	.byte	0x02, 0x4a
	.zero		1
	.zero		1


	//----- nvinfo : EIATTR_EXIT_INSTR_OFFSETS
	.align		4
        /*0078*/ 	.byte	0x04, 0x1c
        /*007a*/ 	.short	(.L_93 - .L_92)


	//   ....[0]....
.L_92:
        /*007c*/ 	.word	0x00000010


	//----- nvinfo : EIATTR_CBANK_PARAM_SIZE
	.align		4
.L_93:
        /*0080*/ 	.byte	0x03, 0x19
        /*0082*/ 	.short	0x0020


	//----- nvinfo : EIATTR_PARAM_CBANK
	.align		4
        /*0084*/ 	.byte	0x04, 0x0a
        /*0086*/ 	.short	(.L_95 - .L_94)
	.align		4
.L_94:
        /*0088*/ 	.word	index@(.nv.constant0._Z21linearTransformKernelPjS_iiff)
        /*008c*/ 	.short	0x0380
        /*008e*/ 	.short	0x0020


	//----- nvinfo : EIATTR_SW_WAR
	.align		4
.L_95:
        /*0090*/ 	.byte	0x04, 0x36
        /*0092*/ 	.short	(.L_97 - .L_96)
.L_96:
        /*0094*/ 	.word	0x00000008
.L_97:


//--------------------- .nv.info._Z13copyImgKernelPjS_ii --------------------------
	.section	.nv.info._Z13copyImgKernelPjS_ii,"",@"SHT_CUDA_INFO"
	.sectionflags	@""
	.align	4


	//----- nvinfo : EIATTR_CUDA_API_VERSION
	.align		4
        /*0000*/ 	.byte	0x04, 0x37
        /*0002*/ 	.short	(.L_99 - .L_98)
.L_98:
        /*0004*/ 	.word	0x00000082


	//----- nvinfo : EIATTR_KPARAM_INFO
	.align		4
.L_99:
        /*0008*/ 	.byte	0x04, 0x17
        /*000a*/ 	.short	(.L_101 - .L_100)
.L_100:
        /*000c*/ 	.word	0x00000000
        /*0010*/ 	.short	0x0003
        /*0012*/ 	.short	0x0014
        /*0014*/ 	.byte	0x00, 0xf0, 0x11, 0x00


	//----- nvinfo : EIATTR_KPARAM_INFO
	.align		4
.L_101:
        /*0018*/ 	.byte	0x04, 0x17
        /*001a*/ 	.short	(.L_103 - .L_102)
.L_102:
        /*001c*/ 	.word	0x00000000
        /*0020*/ 	.short	0x0002
        /*0022*/ 	.short	0x0010
        /*0024*/ 	.byte	0x00, 0xf0, 0x11, 0x00


	//----- nvinfo : EIATTR_KPARAM_INFO
	.align		4
.L_103:
        /*0028*/ 	.byte	0x04, 0x17
        /*002a*/ 	.short	(.L_105 - .L_104)
.L_104:
        /*002c*/ 	.word	0x00000000
        /*0030*/ 	.short	0x0001
        /*0032*/ 	.short	0x0008
        /*0034*/ 	.byte	0x00, 0xf5, 0x21, 0x00


	//----- nvinfo : EIATTR_KPARAM_INFO
	.align		4
.L_105:
        /*0038*/ 	.byte	0x04, 0x17
        /*003a*/ 	.short	(.L_107 - .L_106)
.L_106:
        /*003c*/ 	.word	0x00000000
        /*0040*/ 	.short	0x0000
        /*0042*/ 	.short	0x0000
        /*0044*/ 	.byte	0x00, 0xf5, 0x21, 0x00


	//----- nvinfo : EIATTR_SPARSE_MMA_MASK
	.align		4
.L_107:
        /*0048*/ 	.byte	0x03, 0x50
        /*004a*/ 	.short	0x0000


	//----- nvinfo : EIATTR_MAXREG_COUNT
	.align		4
        /*004c*/ 	.byte	0x03, 0x1b
        /*004e*/ 	.short	0x00ff


	//----- nvinfo : EIATTR_MERCURY_ISA_VERSION
	.align		4
        /*0050*/ 	.byte	0x03, 0x5f
        /*0052*/ 	.short	0x0101


	//----- nvinfo : EIATTR_VRC_CTA_INIT_COUNT
	.align		4
        /*0054*/ 	.byte	0x02, 0x4a
	.zero		1
	.zero		1


	//----- nvinfo : EIATTR_EXIT_INSTR_OFFSETS
	.align		4
        /*0058*/ 	.byte	0x04, 0x1c
        /*005a*/ 	.short	(.L_109 - .L_108)


	//   ....[0]....
.L_108:
        /*005c*/ 	.word	0x00000010


	//----- nvinfo : EIATTR_CBANK_PARAM_SIZE
	.align		4
.L_109:
        /*0060*/ 	.byte	0x03, 0x19
        /*0062*/ 	.short	0x0018


	//----- nvinfo : EIATTR_PARAM_CBANK
	.align		4
        /*0064*/ 	.byte	0x04, 0x0a
        /*0066*/ 	.short	(.L_111 - .L_110)
	.align		4
.L_110:
        /*0068*/ 	.word	index@(.nv.constant0._Z13copyImgKernelPjS_ii)
        /*006c*/ 	.short	0x0380
        /*006e*/ 	.short	0x0018


	//----- nvinfo : EIATTR_SW_WAR
	.align		4
.L_111:
        /*0070*/ 	.byte	0x04, 0x36
        /*0072*/ 	.short	(.L_113 - .L_112)
.L_112:
        /*0074*/ 	.word	0x00000008
.L_113:


//--------------------- .nv.callgraph             --------------------------
	.section	.nv.callgraph,"",@"SHT_CUDA_CALLGRAPH"
	.align	4
	.sectionentsize	8
	.align		4
        /*0000*/ 	.word	0x00000000
	.align		4
        /*0004*/ 	.word	0xffffffff
	.align		4
        /*0008*/ 	.word	0x00000000
	.align		4
        /*000c*/ 	.word	0xfffffffe
	.align		4
        /*0010*/ 	.word	0x00000000
	.align		4
        /*0014*/ 	.word	0xfffffffd
	.align		4
        /*0018*/ 	.word	0x00000000
	.align		4
        /*001c*/ 	.word	0xfffffffc


//--------------------- .text._Z11sobelKernelPjS_ii --------------------------
	.section	.text._Z11sobelKernelPjS_ii,"ax",@progbits
	.align	128
        .global         _Z11sobelKernelPjS_ii
        .type           _Z11sobelKernelPjS_ii,@function
        .size           _Z11sobelKernelPjS_ii,(.L_x_5 - _Z11sobelKernelPjS_ii)
        .other          _Z11sobelKernelPjS_ii,@"STO_CUDA_ENTRY STV_DEFAULT"
_Z11sobelKernelPjS_ii:
.text._Z11sobelKernelPjS_ii:
[----:B------:R-:W-:Y:S01]  /*0000*/  LDC R1, c[0x0][0x37c] ;  /* 0x0000df00ff017b82 */ /* 0x000fe20000000800 */
[----:B------:R-:W-:Y:S05]  /*0010*/  EXIT ;  /* 0x000000000000794d */ /* 0x000fea0003800000 */
.L_x_0:
[----:B------:R-:W-:-:S00]  /*0020*/  BRA `(.L_x_0) ;  /* 0xfffffffc00fc7947 */ /* 0x000fc0000383ffff */
[----:B------:R-:W-:-:S00]  /*0030*/  NOP ;  /* 0x0000000000007918 */ /* 0x000fc00000000000 */
        /* <DEDUP_REMOVED lines=12> */
.L_x_5:


//--------------------- .text._Z8bwKernelPjS_ii   --------------------------
	.section	.text._Z8bwKernelPjS_ii,"ax",@progbits
	.align	128
        .global         _Z8bwKernelPjS_ii
        .type           _Z8bwKernelPjS_ii,@function
        .size           _Z8bwKernelPjS_ii,(.L_x_6 - _Z8bwKernelPjS_ii)
        .other          _Z8bwKernelPjS_ii,@"STO_CUDA_ENTRY STV_DEFAULT"
_Z8bwKernelPjS_ii:
.text._Z8bwKernelPjS_ii:
[----:B------:R-:W-:Y:S01]  /*0000*/  LDC R1, c[0x0][0x37c] ;  /* 0x0000df00ff017b82 */ /* 0x000fe20000000800 */
[----:B------:R-:W-:Y:S05]  /*0010*/  EXIT ;  /* 0x000000000000794d */ /* 0x000fea0003800000 */
.L_x_1:
        /* <DEDUP_REMOVED lines=14> */
.L_x_6:


//--------------------- .text._Z12mirrorKernelPjS_ii --------------------------
	.section	.text._Z12mirrorKernelPjS_ii,"ax",@progbits
	.align	128
        .global         _Z12mirrorKernelPjS_ii
        .type           _Z12mirrorKernelPjS_ii,@function
        .size           _Z12mirrorKernelPjS_ii,(.L_x_7 - _Z12mirrorKernelPjS_ii)
        .other          _Z12mirrorKernelPjS_ii,@"STO_CUDA_ENTRY STV_DEFAULT"
_Z12mirrorKernelPjS_ii:
.text._Z12mirrorKernelPjS_ii:
[----:B------:R-:W-:Y:S01]  /*0000*/  LDC R1, c[0x0][0x37c] ;  /* 0x0000df00ff017b82 */ /* 0x000fe20000000800 */
[----:B------:R-:W-:Y:S05]  /*0010*/  EXIT ;  /* 0x000000000000794d */ /* 0x000fea0003800000 */
.L_x_2:
        /* <DEDUP_REMOVED lines=14> */
.L_x_7:


//--------------------- .text._Z21linearTransformKernelPjS_iiff --------------------------
	.section	.text._Z21linearTransformKernelPjS_iiff,"ax",@progbits
	.align	128
        .global         _Z21linearTransformKernelPjS_iiff
        .type           _Z21linearTransformKernelPjS_iiff,@function
        .size           _Z21linearTransformKernelPjS_iiff,(.L_x_8 - _Z21linearTransformKernelPjS_iiff)
        .other          _Z21linearTransformKernelPjS_iiff,@"STO_CUDA_ENTRY STV_DEFAULT"
_Z21linearTransformKernelPjS_iiff:
.text._Z21linearTransformKernelPjS_iiff:
[----:B------:R-:W-:Y:S01]  /*0000*/  LDC R1, c[0x0][0x37c] ;  /* 0x0000df00ff017b82 */ /* 0x000fe20000000800 */
[----:B------:R-:W-:Y:S05]  /*0010*/  EXIT ;  /* 0x000000000000794d */ /* 0x000fea0003800000 */
.L_x_3:
        /* <DEDUP_REMOVED lines=14> */
.L_x_8:


//--------------------- .text._Z13copyImgKernelPjS_ii --------------------------
	.section	.text._Z13copyImgKernelPjS_ii,"ax",@progbits
	.align	128
        .global         _Z13copyImgKernelPjS_ii
        .type           _Z13copyImgKernelPjS_ii,@function
        .size           _Z13copyImgKernelPjS_ii,(.L_x_9 - _Z13copyImgKernelPjS_ii)
        .other          _Z13copyImgKernelPjS_ii,@"STO_CUDA_ENTRY STV_DEFAULT"
_Z13copyImgKernelPjS_ii:
.text._Z13copyImgKernelPjS_ii:
[----:B------:R-:W-:Y:S01]  /*0000*/  LDC R1, c[0x0][0x37c] ;  /* 0x0000df00ff017b82 */ /* 0x000fe20000000800 */
[----:B------:R-:W-:Y:S05]  /*0010*/  EXIT ;  /* 0x000000000000794d */ /* 0x000fea0003800000 */
.L_x_4:
        /* <DEDUP_REMOVED lines=14> */
.L_x_9:


//--------------------- .nv.shared.reserved.0     --------------------------
	.section	.nv.shared.reserved.0,"aw",@nobits
	.weak		__nv_reservedSMEM_offset_0_alias
	.size		__nv_reservedSMEM_offset_0_alias, 0, 64
	.other		__nv_reservedSMEM_offset_0_alias,@"STO_CUDA_RESERVED_SHARED STV_DEFAULT"
__nv_reservedSMEM_offset_0_alias:
	.zero		0
	.zero		64


//--------------------- .nv.constant0._Z11sobelKernelPjS_ii --------------------------
	.section	.nv.constant0._Z11sobelKernelPjS_ii,"a",@progbits
	.sectionflags	@""
	.align	4
.nv.constant0._Z11sobelKernelPjS_ii:
	.zero		920


//--------------------- .nv.constant0._Z8bwKernelPjS_ii --------------------------
	.section	.nv.constant0._Z8bwKernelPjS_ii,"a",@progbits
	.sectionflags	@""
	.align	4
.nv.constant0._Z8bwKernelPjS_ii:
	.zero		920


//--------------------- .nv.constant0._Z12mirrorKernelPjS_ii --------------------------
	.section	.nv.constant0._Z12mirrorKernelPjS_ii,"a",@progbits
	.sectionflags	@""
	.align	4
.nv.constant0._Z12mirrorKernelPjS_ii:
	.zero		920


//--------------------- .nv.constant0._Z21linearTransformKernelPjS_iiff --------------------------
	.section	.nv.constant0._Z21linearTransformKernelPjS_iiff,"a",@progbits
	.sectionflags	@""
	.align	4
.nv.constant0._Z21linearTransformKernelPjS_iiff:
	.zero		928


//--------------------- .nv.constant0._Z13copyImgKernelPjS_ii --------------------------
	.section	.nv.constant0._Z13copyImgKernelPjS_ii,"a",@progbits
	.sectionflags	@""
	.align	4
.nv.constant0._Z13copyImgKernelPjS_ii:
	.zero		920


//--------------------- SYMBOLS --------------------------

	.type		.nv.reservedSmem.offset0,@object
	.size		.nv.reservedSmem.offset0,0x4
